	.headerflags	@"EF_CUDA_TEXMODE_UNIFIED EF_CUDA_64BIT_ADDRESS EF_CUDA_ACCELERATORS EF_CUDA_SM90 EF_CUDA_VIRTUAL_SM(EF_CUDA_SM90)"
	.elftype	@"ET_EXEC"


//--------------------- .nv.info                  --------------------------
	.section	.nv.info,"",@"SHT_CUDA_INFO"
	.align	4


	//----- nvinfo : EIATTR_REGCOUNT
	.align		4
        /*0000*/ 	.byte	0x04, 0x2f
        /*0002*/ 	.short	(.L_1 - .L_0)
	.align		4
.L_0:
        /*0004*/ 	.word	index@(triton_poi_fused_clone_6)
        /*0008*/ 	.word	0x00000010


	//----- nvinfo : EIATTR_MIN_STACK_SIZE
	.align		4
.L_1:
        /*000c*/ 	.byte	0x04, 0x12
        /*000e*/ 	.short	(.L_3 - .L_2)
	.align		4
.L_2:
        /*0010*/ 	.word	index@(triton_poi_fused_clone_6)
        /*0014*/ 	.word	0x00000000


	//----- nvinfo : EIATTR_FRAME_SIZE
	.align		4
.L_3:
        /*0018*/ 	.byte	0x04, 0x11
        /*001a*/ 	.short	(.L_5 - .L_4)
	.align		4
.L_4:
        /*001c*/ 	.word	index@(triton_poi_fused_clone_6)
        /*0020*/ 	.word	0x00000000


	//----- nvinfo : EIATTR_MIN_STACK_SIZE
	.align		4
.L_5:
        /*0024*/ 	.byte	0x04, 0x12
        /*0026*/ 	.short	(.L_7 - .L_6)
	.align		4
.L_6:
        /*0028*/ 	.word	index@(triton_poi_fused_clone_6)
        /*002c*/ 	.word	0x00000000
.L_7:


//--------------------- .nv.info.triton_poi_fused_clone_6 --------------------------
	.section	.nv.info.triton_poi_fused_clone_6,"",@"SHT_CUDA_INFO"
	.sectionflags	@""
	.align	4


	//----- nvinfo : EIATTR_CUDA_API_VERSION
	.align		4
        /*0000*/ 	.byte	0x04, 0x37
        /*0002*/ 	.short	(.L_9 - .L_8)
.L_8:
        /*0004*/ 	.word	0x0000007c


	//----- nvinfo : EIATTR_KPARAM_INFO
	.align		4
.L_9:
        /*0008*/ 	.byte	0x04, 0x17
        /*000a*/ 	.short	(.L_11 - .L_10)
.L_10:
        /*000c*/ 	.word	0x00000000
        /*0010*/ 	.short	0x0002
        /*0012*/ 	.short	0x0010
        /*0014*/ 	.byte	0x00, 0xf0, 0x11, 0x00


	//----- nvinfo : EIATTR_KPARAM_INFO
	.align		4
.L_11:
        /*0018*/ 	.byte	0x04, 0x17
        /*001a*/ 	.short	(.L_13 - .L_12)
.L_12:
        /*001c*/ 	.word	0x00000000
        /*0020*/ 	.short	0x0001
        /*0022*/ 	.short	0x0008
        /*0024*/ 	.byte	0x00, 0xf4, 0x21, 0x00


	//----- nvinfo : EIATTR_KPARAM_INFO
	.align		4
.L_13:
        /*0028*/ 	.byte	0x04, 0x17
        /*002a*/ 	.short	(.L_15 - .L_14)
.L_14:
        /*002c*/ 	.word	0x00000000
        /*0030*/ 	.short	0x0000
        /*0032*/ 	.short	0x0000
        /*0034*/ 	.byte	0x00, 0xf4, 0x21, 0x00


	//----- nvinfo : EIATTR_SPARSE_MMA_MASK
	.align		4
.L_15:
        /*0038*/ 	.byte	0x03, 0x50
        /*003a*/ 	.short	0x0000


	//----- nvinfo : EIATTR_MAXREG_COUNT
	.align		4
        /*003c*/ 	.byte	0x03, 0x1b
        /*003e*/ 	.short	0x00ff


	//----- nvinfo : EIATTR_EXIT_INSTR_OFFSETS
	.align		4
        /*0040*/ 	.byte	0x04, 0x1c
        /*0042*/ 	.short	(.L_17 - .L_16)


	//   ....[0]....
.L_16:
        /*0044*/ 	.word	0x00000230


	//   ....[1]....
        /*0048*/ 	.word	0x00000250


	//----- nvinfo : EIATTR_REQNTID
	.align		4
.L_17:
        /*004c*/ 	.byte	0x04, 0x10
        /*004e*/ 	.short	(.L_19 - .L_18)
.L_18:
        /*0050*/ 	.word	0x00000080
        /*0054*/ 	.word	0x00000001
        /*0058*/ 	.word	0x00000001


	//----- nvinfo : EIATTR_CRS_STACK_SIZE
	.align		4
.L_19:
        /*005c*/ 	.byte	0x04, 0x1e
        /*005e*/ 	.short	(.L_21 - .L_20)
.L_20:
        /*0060*/ 	.word	0x00000000


	//----- nvinfo : EIATTR_CBANK_PARAM_SIZE
	.align		4
.L_21:
        /*0064*/ 	.byte	0x03, 0x19
        /*0066*/ 	.short	0x0014


	//----- nvinfo : EIATTR_PARAM_CBANK
	.align		4
        /*0068*/ 	.byte	0x04, 0x0a
        /*006a*/ 	.short	(.L_23 - .L_22)
	.align		4
.L_22:
        /*006c*/ 	.word	index@(.nv.constant0.triton_poi_fused_clone_6)
        /*0070*/ 	.short	0x0210
        /*0072*/ 	.short	0x0014


	//----- nvinfo : EIATTR_SW_WAR
	.align		4
.L_23:
        /*0074*/ 	.byte	0x04, 0x36
        /*0076*/ 	.short	(.L_25 - .L_24)
.L_24:
        /*0078*/ 	.word	0x00000008
.L_25:


//--------------------- .nv.callgraph             --------------------------
	.section	.nv.callgraph,"",@"SHT_CUDA_CALLGRAPH"
	.align	4
	.sectionentsize	8
	.align		4
        /*0000*/ 	.word	0x00000000
	.align		4
        /*0004*/ 	.word	0xffffffff
	.align		4
        /*0008*/ 	.word	0x00000000
	.align		4
        /*000c*/ 	.word	0xfffffffe
	.align		4
        /*0010*/ 	.word	0x00000000
	.align		4
        /*0014*/ 	.word	0xfffffffd
	.align		4
        /*0018*/ 	.word	0x00000000
	.align		4
        /*001c*/ 	.word	0xfffffffc


//--------------------- .text.triton_poi_fused_clone_6 --------------------------
	.section	.text.triton_poi_fused_clone_6,"ax",@progbits
	.align	128
        .global         triton_poi_fused_clone_6
        .type           triton_poi_fused_clone_6,@function
        .size           triton_poi_fused_clone_6,(.L_x_3 - triton_poi_fused_clone_6)
        .other          triton_poi_fused_clone_6,@"STO_CUDA_ENTRY STV_DEFAULT"
triton_poi_fused_clone_6:
.text.triton_poi_fused_clone_6:
[----:B------:R-:W0:Y:S02]  /*0000*/  LDC R1, c[0x0][0x28] ;  /* 0x00000a00ff017b82 */ /* 0x000e240000000800 */
[----:B------:R-:W1:Y:S01]  /*0010*/  S2R R0, SR_TID.X ;  /* 0x0000000000007919 */ /* 0x000e620000002100 */
[----:B------:R-:W2:Y:S01]  /*0020*/  LDC.64 R4, c[0x0][0x218] ;  /* 0x00008600ff047b82 */ /* 0x000ea20000000a00 */
[----:B------:R-:W-:Y:S01]  /*0030*/  ULDC.64 UR4, c[0x0][0x208] ;  /* 0x0000820000047ab9 */ /* 0x000fe20000000a00 */
[----:B------:R-:W-:Y:S01]  /*0040*/  BSSY B0, `(.L_x_0) ;  /* 0x000001e000007945 */ /* 0x000fe20003800000 */
[----:B------:R-:W3:Y:S01]  /*0050*/  S2R R7, SR_CTAID.X ;  /* 0x0000000000077919 */ /* 0x000ee20000002500 */
[----:B-1----:R-:W-:Y:S01]  /*0060*/  IMAD.SHL.U32 R0, R0, 0x2, RZ ;  /* 0x0000000200007824 */ /* 0x002fe200078e00ff */
[----:B---3--:R-:W-:-:S04]  /*0070*/  SHF.R.S32.HI R2, RZ, 0x17, R7 ;  /* 0x00000017ff027819 */ /* 0x008fc80000011407 */
[----:B------:R-:W-:Y:S02]  /*0080*/  LOP3.LUT R0, R0, 0xfe, RZ, 0xc0, !PT ;  /* 0x000000fe00007812 */ /* 0x000fe400078ec0ff */
[----:B------:R-:W-:-:S03]  /*0090*/  SGXT R2, R2, 0x1 ;  /* 0x000000010202781a */ /* 0x000fc60000000200 */
[----:B------:R-:W-:-:S04]  /*00a0*/  IMAD R7, R7, 0x100, R0 ;  /* 0x0000010007077824 */ /* 0x000fc800078e0200 */
[----:B--2---:R-:W-:Y:S01]  /*00b0*/  IMAD.WIDE R4, R7, 0x4, R4 ;  /* 0x0000000407047825 */ /* 0x004fe200078e0204 */
[CC--:B------:R-:W-:Y:S02]  /*00c0*/  LEA.HI R8, R2.reuse, R7.reuse, RZ, 0x7 ;  /* 0x0000000702087211 */ /* 0x0c0fe400078f38ff */
[CC--:B------:R-:W-:Y:S02]  /*00d0*/  LEA.HI R0, R2.reuse, R7.reuse, RZ, 0x6 ;  /* 0x0000000702007211 */ /* 0x0c0fe400078f30ff */
[----:B------:R-:W-:Y:S02]  /*00e0*/  SHF.R.S32.HI R9, RZ, 0x7, R8 ;  /* 0x00000007ff097819 */ /* 0x000fe40000011408 */
[----:B------:R-:W-:Y:S02]  /*00f0*/  LEA.HI R6, R2, R7, RZ, 0x8 ;  /* 0x0000000702067211 */ /* 0x000fe400078f40ff */
[----:B------:R-:W1:Y:S01]  /*0100*/  LDC.64 R2, c[0x0][0x210] ;  /* 0x00008400ff027b82 */ /* 0x000e620000000a00 */
[----:B------:R-:W-:-:S02]  /*0110*/  SHF.R.S32.HI R11, RZ, 0x6, R0 ;  /* 0x00000006ff0b7819 */ /* 0x000fc40000011400 */
[----:B------:R-:W-:Y:S02]  /*0120*/  LEA.HI R8, R8, R9, RZ, 0x1 ;  /* 0x0000000908087211 */ /* 0x000fe400078f08ff */
[----:B------:R-:W-:Y:S02]  /*0130*/  LOP3.LUT R10, R6, 0xffffff00, RZ, 0xc0, !PT ;  /* 0xffffff00060a7812 */ /* 0x000fe400078ec0ff */
[C---:B------:R-:W-:Y:S02]  /*0140*/  LOP3.LUT R6, R0.reuse, 0xffffffc0, RZ, 0xc0, !PT ;  /* 0xffffffc000067812 */ /* 0x040fe400078ec0ff */
[----:B------:R-:W-:Y:S02]  /*0150*/  LEA.HI R0, R0, R11, RZ, 0x1 ;  /* 0x0000000b00007211 */ /* 0x000fe400078f08ff */
[----:B------:R-:W-:Y:S02]  /*0160*/  LOP3.LUT R8, R8, 0x3fffffe, RZ, 0xc0, !PT ;  /* 0x03fffffe08087812 */ /* 0x000fe400078ec0ff */
[----:B------:R-:W-:-:S02]  /*0170*/  ISETP.GE.AND P0, PT, R7, 0x400, PT ;  /* 0x000004000700780c */ /* 0x000fc40003f06270 */
[----:B------:R-:W-:Y:S01]  /*0180*/  IADD3 R13, R10, R7, -R6 ;  /* 0x000000070a0d7210 */ /* 0x000fe20007ffe806 */
[----:B------:R-:W-:Y:S01]  /*0190*/  IMAD.IADD R8, R9, 0x1, -R8 ;  /* 0x0000000109087824 */ /* 0x000fe200078e0a08 */
[----:B------:R-:W-:Y:S02]  /*01a0*/  LOP3.LUT R0, R0, 0x1fffffe, RZ, 0xc0, !PT ;  /* 0x01fffffe00007812 */ /* 0x000fe400078ec0ff */
[----:B------:R-:W-:Y:S01]  /*01b0*/  CS2R R6, SRZ ;  /* 0x0000000000067805 */ /* 0x000fe2000001ff00 */
[----:B------:R-:W-:Y:S02]  /*01c0*/  IMAD R13, R8, 0x40, R13 ;  /* 0x00000040080d7824 */ /* 0x000fe400078e020d */
[----:B------:R-:W-:-:S04]  /*01d0*/  IMAD.IADD R0, R11, 0x1, -R0 ;  /* 0x000000010b007824 */ /* 0x000fc800078e0a00 */
[----:B------:R-:W-:-:S04]  /*01e0*/  IMAD R13, R0, 0x80, R13 ;  /* 0x00000080000d7824 */ /* 0x000fc800078e020d */
[----:B-1----:R-:W-:Y:S01]  /*01f0*/  IMAD.WIDE R2, R13, 0x4, R2 ;  /* 0x000000040d027825 */ /* 0x002fe200078e0202 */
[----:B------:R-:W-:Y:S06]  /*0200*/  @P0 BRA `(.L_x_1) ;  /* 0x0000000000040947 */ /* 0x000fec0003800000 */
[----:B------:R1:W5:Y:S02]  /*0210*/  LDG.E.64 R6, desc[UR4][R2.64] ;  /* 0x0000000402067981 */ /* 0x000364000c1e1b00 */
.L_x_1:
[----:B------:R-:W-:Y:S05]  /*0220*/  BSYNC B0 ;  /* 0x0000000000007941 */ /* 0x000fea0003800000 */
.L_x_0:
[----:B------:R-:W-:Y:S05]  /*0230*/  @P0 EXIT ;  /* 0x000000000000094d */ /* 0x000fea0003800000 */
[----:B-----5:R-:W-:Y:S01]  /*0240*/  STG.E.64 desc[UR4][R4.64], R6 ;  /* 0x0000000604007986 */ /* 0x020fe2000c101b04 */
[----:B------:R-:W-:Y:S05]  /*0250*/  EXIT ;  /* 0x000000000000794d */ /* 0x000fea0003800000 */
.L_x_2:
[----:B------:R-:W-:-:S00]  /*0260*/  BRA `(.L_x_2) ;  /* 0xfffffffc00fc7947 */ /* 0x000fc0000383ffff */
[----:B------:R-:W-:-:S00]  /*0270*/  NOP ;  /* 0x0000000000007918 */ /* 0x000fc00000000000 */
        /* <DEDUP_REMOVED lines=8> */
.L_x_3:


//--------------------- .nv.constant0.triton_poi_fused_clone_6 --------------------------
	.section	.nv.constant0.triton_poi_fused_clone_6,"a",@progbits
	.sectionflags	@""
	.align	4
.nv.constant0.triton_poi_fused_clone_6:
	.zero		548
